//
// Generated by NVIDIA NVVM Compiler
//
// Compiler Build ID: CL-36424714
// Cuda compilation tools, release 13.0, V13.0.88
// Based on NVVM 20.0.0
//

.version 9.0
.target sm_100
.address_size 64

	// .globl	_Z4sumaPfS_S_

.visible .entry _Z4sumaPfS_S_(
	.param .u64 .ptr .align 1 _Z4sumaPfS_S__param_0,
	.param .u64 .ptr .align 1 _Z4sumaPfS_S__param_1,
	.param .u64 .ptr .align 1 _Z4sumaPfS_S__param_2
)
{
	.reg .pred 	%p<2>;
	.reg .b32 	%r<5>;
	.reg .b32 	%f<4>;
	.reg .b64 	%rd<11>;

	ld.param.u64 	%rd1, [_Z4sumaPfS_S__param_0];
	ld.param.u64 	%rd2, [_Z4sumaPfS_S__param_1];
	ld.param.u64 	%rd3, [_Z4sumaPfS_S__param_2];
	mov.u32 	%r2, %tid.x;
	mov.u32 	%r3, %ntid.x;
	mov.u32 	%r4, %ctaid.x;
	mad.lo.s32 	%r1, %r3, %r4, %r2;
	setp.gt.s32 	%p1, %r1, 15;
	@%p1 bra 	$L__BB0_2;
	cvta.to.global.u64 	%rd4, %rd1;
	cvta.to.global.u64 	%rd5, %rd2;
	cvta.to.global.u64 	%rd6, %rd3;
	mul.wide.s32 	%rd7, %r1, 4;
	add.s64 	%rd8, %rd4, %rd7;
	ld.global.f32 	%f1, [%rd8];
	add.s64 	%rd9, %rd5, %rd7;
	ld.global.f32 	%f2, [%rd9];
	add.f32 	%f3, %f1, %f2;
	add.s64 	%rd10, %rd6, %rd7;
	st.global.f32 	[%rd10], %f3;
$L__BB0_2:
	ret;

}
	// .globl	_Z5restaPfS_S_
.visible .entry _Z5restaPfS_S_(
	.param .u64 .ptr .align 1 _Z5restaPfS_S__param_0,
	.param .u64 .ptr .align 1 _Z5restaPfS_S__param_1,
	.param .u64 .ptr .align 1 _Z5restaPfS_S__param_2
)
{
	.reg .pred 	%p<2>;
	.reg .b32 	%r<5>;
	.reg .b32 	%f<4>;
	.reg .b64 	%rd<11>;

	ld.param.u64 	%rd1, [_Z5restaPfS_S__param_0];
	ld.param.u64 	%rd2, [_Z5restaPfS_S__param_1];
	ld.param.u64 	%rd3, [_Z5restaPfS_S__param_2];
	mov.u32 	%r2, %tid.x;
	mov.u32 	%r3, %ntid.x;
	mov.u32 	%r4, %ctaid.x;
	mad.lo.s32 	%r1, %r3, %r4, %r2;
	setp.gt.s32 	%p1, %r1, 15;
	@%p1 bra 	$L__BB1_2;
	cvta.to.global.u64 	%rd4, %rd1;
	cvta.to.global.u64 	%rd5, %rd2;
	cvta.to.global.u64 	%rd6, %rd3;
	mul.wide.s32 	%rd7, %r1, 4;
	add.s64 	%rd8, %rd4, %rd7;
	ld.global.f32 	%f1, [%rd8];
	add.s64 	%rd9, %rd5, %rd7;
	ld.global.f32 	%f2, [%rd9];
	sub.f32 	%f3, %f1, %f2;
	add.s64 	%rd10, %rd6, %rd7;
	st.global.f32 	[%rd10], %f3;
$L__BB1_2:
	ret;

}
	// .globl	_Z14multiplicacionPfS_S_
.visible .entry _Z14multiplicacionPfS_S_(
	.param .u64 .ptr .align 1 _Z14multiplicacionPfS_S__param_0,
	.param .u64 .ptr .align 1 _Z14multiplicacionPfS_S__param_1,
	.param .u64 .ptr .align 1 _Z14multiplicacionPfS_S__param_2
)
{
	.reg .pred 	%p<2>;
	.reg .b32 	%r<5>;
	.reg .b32 	%f<4>;
	.reg .b64 	%rd<11>;

	ld.param.u64 	%rd1, [_Z14multiplicacionPfS_S__param_0];
	ld.param.u64 	%rd2, [_Z14multiplicacionPfS_S__param_1];
	ld.param.u64 	%rd3, [_Z14multiplicacionPfS_S__param_2];
	mov.u32 	%r2, %tid.x;
	mov.u32 	%r3, %ntid.x;
	mov.u32 	%r4, %ctaid.x;
	mad.lo.s32 	%r1, %r3, %r4, %r2;
	setp.gt.s32 	%p1, %r1, 15;
	@%p1 bra 	$L__BB2_2;
	cvta.to.global.u64 	%rd4, %rd1;
	cvta.to.global.u64 	%rd5, %rd2;
	cvta.to.global.u64 	%rd6, %rd3;
	mul.wide.s32 	%rd7, %r1, 4;
	add.s64 	%rd8, %rd4, %rd7;
	ld.global.f32 	%f1, [%rd8];
	add.s64 	%rd9, %rd5, %rd7;
	ld.global.f32 	%f2, [%rd9];
	mul.f32 	%f3, %f1, %f2;
	add.s64 	%rd10, %rd6, %rd7;
	st.global.f32 	[%rd10], %f3;
$L__BB2_2:
	ret;

}


// ===== COMPILED SASS (sm_100) =====

	.target	sm_100

	.elftype	@"ET_EXEC"


//--------------------- .note.nv.tkinfo           --------------------------
	.section	.note.nv.tkinfo,"",@"SHT_NOTE"
	.sectionflags	@"SHF_NOTE_NV_TKINFO"
	.tkinfo
        /*0018*/ 	.word	0x00000002
        /*0030*/ 	.string	""
        /*0030*/ 	.string	"ptxas"
        /*0030*/ 	.string	"Cuda compilation tools, release 13.0, V13.0.88"
        /*0030*/ 	.string	"Build cuda_13.0.r13.0/compiler.36424714_0"
        /*0030*/ 	.string	"-arch sm_100 -m 64 "



//--------------------- .note.nv.cuinfo           --------------------------
	.section	.note.nv.cuinfo,"",@"SHT_NOTE"
	.sectionflags	@"SHF_NOTE_NV_CUINFO"
        /*0018*/ 	.short	0x0002
        /*001a*/ 	.short	0x0064
        /*001c*/ 	.short	0x0082
	.zero		2


//--------------------- .nv.info                  --------------------------
	.section	.nv.info,"",@"SHT_CUDA_INFO"
	.align	4


	//----- nvinfo : EIATTR_REGCOUNT
	.align		4
        /*0000*/ 	.byte	0x04, 0x2f
        /*0002*/ 	.short	(.L_1 - .L_0)
	.align		4
.L_0:
        /*0004*/ 	.word	index@(_Z4sumaPfS_S_)
        /*0008*/ 	.word	0x0000000c


	//----- nvinfo : EIATTR_FRAME_SIZE
	.align		4
.L_1:
        /*000c*/ 	.byte	0x04, 0x11
        /*000e*/ 	.short	(.L_3 - .L_2)
	.align		4
.L_2:
        /*0010*/ 	.word	index@(_Z4sumaPfS_S_)
        /*0014*/ 	.word	0x00000000


	//----- nvinfo : EIATTR_REGCOUNT
	.align		4
.L_3:
        /*0018*/ 	.byte	0x04, 0x2f
        /*001a*/ 	.short	(.L_5 - .L_4)
	.align		4
.L_4:
        /*001c*/ 	.word	index@(_Z5restaPfS_S_)
        /*0020*/ 	.word	0x0000000c


	//----- nvinfo : EIATTR_FRAME_SIZE
	.align		4
.L_5:
        /*0024*/ 	.byte	0x04, 0x11
        /*0026*/ 	.short	(.L_7 - .L_6)
	.align		4
.L_6:
        /*0028*/ 	.word	index@(_Z5restaPfS_S_)
        /*002c*/ 	.word	0x00000000


	//----- nvinfo : EIATTR_REGCOUNT
	.align		4
.L_7:
        /*0030*/ 	.byte	0x04, 0x2f
        /*0032*/ 	.short	(.L_9 - .L_8)
	.align		4
.L_8:
        /*0034*/ 	.word	index@(_Z14multiplicacionPfS_S_)
        /*0038*/ 	.word	0x0000000c


	//----- nvinfo : EIATTR_FRAME_SIZE
	.align		4
.L_9:
        /*003c*/ 	.byte	0x04, 0x11
        /*003e*/ 	.short	(.L_11 - .L_10)
	.align		4
.L_10:
        /*0040*/ 	.word	index@(_Z14multiplicacionPfS_S_)
        /*0044*/ 	.word	0x00000000


	//----- nvinfo : EIATTR_MIN_STACK_SIZE
	.align		4
.L_11:
        /*0048*/ 	.byte	0x04, 0x12
        /*004a*/ 	.short	(.L_13 - .L_12)
	.align		4
.L_12:
        /*004c*/ 	.word	index@(_Z14multiplicacionPfS_S_)
        /*0050*/ 	.word	0x00000000


	//----- nvinfo : EIATTR_MIN_STACK_SIZE
	.align		4
.L_13:
        /*0054*/ 	.byte	0x04, 0x12
        /*0056*/ 	.short	(.L_15 - .L_14)
	.align		4
.L_14:
        /*0058*/ 	.word	index@(_Z5restaPfS_S_)
        /*005c*/ 	.word	0x00000000


	//----- nvinfo : EIATTR_MIN_STACK_SIZE
	.align		4
.L_15:
        /*0060*/ 	.byte	0x04, 0x12
        /*0062*/ 	.short	(.L_17 - .L_16)
	.align		4
.L_16:
        /*0064*/ 	.word	index@(_Z4sumaPfS_S_)
        /*0068*/ 	.word	0x00000000
.L_17:


//--------------------- .nv.compat                --------------------------
	.section	.nv.compat,"",@"SHT_CUDA_COMPAT_INFO"
	.align	4
        /*0000*/ 	.byte	0x02, 0x09, 0x00, 0x00, 0x02, 0x02, 0x01, 0x00, 0x02, 0x05, 0x05, 0x00, 0x03, 0x07, 0x01, 0x01
        /*0010*/ 	.byte	0x02, 0x03, 0x00, 0x00, 0x02, 0x06, 0x01, 0x00, 0x04, 0x0b, 0x08, 0x00, 0x09, 0x00, 0x00, 0x00
        /*0020*/ 	.byte	0x00, 0x00, 0x00, 0x00


//--------------------- .nv.info._Z14multiplicacionPfS_S_ --------------------------
	.section	.nv.info._Z14multiplicacionPfS_S_,"",@"SHT_CUDA_INFO"
	.sectionflags	@""
	.align	4


	//----- nvinfo : EIATTR_CUDA_API_VERSION
	.align		4
        /*0000*/ 	.byte	0x04, 0x37
        /*0002*/ 	.short	(.L_19 - .L_18)
.L_18:
        /*0004*/ 	.word	0x00000082


	//----- nvinfo : EIATTR_KPARAM_INFO
	.align		4
.L_19:
        /*0008*/ 	.byte	0x04, 0x17
        /*000a*/ 	.short	(.L_21 - .L_20)
.L_20:
        /*000c*/ 	.word	0x00000000
        /*0010*/ 	.short	0x0002
        /*0012*/ 	.short	0x0010
        /*0014*/ 	.byte	0x00, 0xf5, 0x21, 0x00


	//----- nvinfo : EIATTR_KPARAM_INFO
	.align		4
.L_21:
        /*0018*/ 	.byte	0x04, 0x17
        /*001a*/ 	.short	(.L_23 - .L_22)
.L_22:
        /*001c*/ 	.word	0x00000000
        /*0020*/ 	.short	0x0001
        /*0022*/ 	.short	0x0008
        /*0024*/ 	.byte	0x00, 0xf5, 0x21, 0x00


	//----- nvinfo : EIATTR_KPARAM_INFO
	.align		4
.L_23:
        /*0028*/ 	.byte	0x04, 0x17
        /*002a*/ 	.short	(.L_25 - .L_24)
.L_24:
        /*002c*/ 	.word	0x00000000
        /*0030*/ 	.short	0x0000
        /*0032*/ 	.short	0x0000
        /*0034*/ 	.byte	0x00, 0xf5, 0x21, 0x00


	//----- nvinfo : EIATTR_SPARSE_MMA_MASK
	.align		4
.L_25:
        /*0038*/ 	.byte	0x03, 0x50
        /*003a*/ 	.short	0x0000


	//----- nvinfo : EIATTR_MAXREG_COUNT
	.align		4
        /*003c*/ 	.byte	0x03, 0x1b
        /*003e*/ 	.short	0x00ff


	//----- nvinfo : EIATTR_MERCURY_ISA_VERSION
	.align		4
        /*0040*/ 	.byte	0x03, 0x5f
        /*0042*/ 	.short	0x0101


	//----- nvinfo : EIATTR_VRC_CTA_INIT_COUNT
	.align		4
        /*0044*/ 	.byte	0x02, 0x4a
	.zero		1
	.zero		1


	//----- nvinfo : EIATTR_EXIT_INSTR_OFFSETS
	.align		4
        /*0048*/ 	.byte	0x04, 0x1c
        /*004a*/ 	.short	(.L_27 - .L_26)


	//   ....[0]....
.L_26:
        /*004c*/ 	.word	0x00000060


	//   ....[1]....
        /*0050*/ 	.word	0x00000120


	//----- nvinfo : EIATTR_CBANK_PARAM_SIZE
	.align		4
.L_27:
        /*0054*/ 	.byte	0x03, 0x19
        /*0056*/ 	.short	0x0018


	//----- nvinfo : EIATTR_PARAM_CBANK
	.align		4
        /*0058*/ 	.byte	0x04, 0x0a
        /*005a*/ 	.short	(.L_29 - .L_28)
	.align		4
.L_28:
        /*005c*/ 	.word	index@(.nv.constant0._Z14multiplicacionPfS_S_)
        /*0060*/ 	.short	0x0380
        /*0062*/ 	.short	0x0018


	//----- nvinfo : EIATTR_SW_WAR
	.align		4
.L_29:
        /*0064*/ 	.byte	0x04, 0x36
        /*0066*/ 	.short	(.L_31 - .L_30)
.L_30:
        /*0068*/ 	.word	0x00000008
.L_31:


//--------------------- .nv.info._Z5restaPfS_S_   --------------------------
	.section	.nv.info._Z5restaPfS_S_,"",@"SHT_CUDA_INFO"
	.sectionflags	@""
	.align	4


	//----- nvinfo : EIATTR_CUDA_API_VERSION
	.align		4
        /*0000*/ 	.byte	0x04, 0x37
        /*0002*/ 	.short	(.L_33 - .L_32)
.L_32:
        /*0004*/ 	.word	0x00000082


	//----- nvinfo : EIATTR_KPARAM_INFO
	.align		4
.L_33:
        /*0008*/ 	.byte	0x04, 0x17
        /*000a*/ 	.short	(.L_35 - .L_34)
.L_34:
        /*000c*/ 	.word	0x00000000
        /*0010*/ 	.short	0x0002
        /*0012*/ 	.short	0x0010
        /*0014*/ 	.byte	0x00, 0xf5, 0x21, 0x00


	//----- nvinfo : EIATTR_KPARAM_INFO
	.align		4
.L_35:
        /*0018*/ 	.byte	0x04, 0x17
        /*001a*/ 	.short	(.L_37 - .L_36)
.L_36:
        /*001c*/ 	.word	0x00000000
        /*0020*/ 	.short	0x0001
        /*0022*/ 	.short	0x0008
        /*0024*/ 	.byte	0x00, 0xf5, 0x21, 0x00


	//----- nvinfo : EIATTR_KPARAM_INFO
	.align		4
.L_37:
        /*0028*/ 	.byte	0x04, 0x17
        /*002a*/ 	.short	(.L_39 - .L_38)
.L_38:
        /*002c*/ 	.word	0x00000000
        /*0030*/ 	.short	0x0000
        /*0032*/ 	.short	0x0000
        /*0034*/ 	.byte	0x00, 0xf5, 0x21, 0x00


	//----- nvinfo : EIATTR_SPARSE_MMA_MASK
	.align		4
.L_39:
        /*0038*/ 	.byte	0x03, 0x50
        /*003a*/ 	.short	0x0000


	//----- nvinfo : EIATTR_MAXREG_COUNT
	.align		4
        /*003c*/ 	.byte	0x03, 0x1b
        /*003e*/ 	.short	0x00ff


	//----- nvinfo : EIATTR_MERCURY_ISA_VERSION
	.align		4
        /*0040*/ 	.byte	0x03, 0x5f
        /*0042*/ 	.short	0x0101


	//----- nvinfo : EIATTR_VRC_CTA_INIT_COUNT
	.align		4
        /*0044*/ 	.byte	0x02, 0x4a
	.zero		1
	.zero		1


	//----- nvinfo : EIATTR_EXIT_INSTR_OFFSETS
	.align		4
        /*0048*/ 	.byte	0x04, 0x1c
        /*004a*/ 	.short	(.L_41 - .L_40)


	//   ....[0]....
.L_40:
        /*004c*/ 	.word	0x00000060


	//   ....[1]....
        /*0050*/ 	.word	0x00000120


	//----- nvinfo : EIATTR_CBANK_PARAM_SIZE
	.align		4
.L_41:
        /*0054*/ 	.byte	0x03, 0x19
        /*0056*/ 	.short	0x0018


	//----- nvinfo : EIATTR_PARAM_CBANK
	.align		4
        /*0058*/ 	.byte	0x04, 0x0a
        /*005a*/ 	.short	(.L_43 - .L_42)
	.align		4
.L_42:
        /*005c*/ 	.word	index@(.nv.constant0._Z5restaPfS_S_)
        /*0060*/ 	.short	0x0380
        /*0062*/ 	.short	0x0018


	//----- nvinfo : EIATTR_SW_WAR
	.align		4
.L_43:
        /*0064*/ 	.byte	0x04, 0x36
        /*0066*/ 	.short	(.L_45 - .L_44)
.L_44:
        /*0068*/ 	.word	0x00000008
.L_45:


//--------------------- .nv.info._Z4sumaPfS_S_    --------------------------
	.section	.nv.info._Z4sumaPfS_S_,"",@"SHT_CUDA_INFO"
	.sectionflags	@""
	.align	4


	//----- nvinfo : EIATTR_CUDA_API_VERSION
	.align		4
        /*0000*/ 	.byte	0x04, 0x37
        /*0002*/ 	.short	(.L_47 - .L_46)
.L_46:
        /*0004*/ 	.word	0x00000082


	//----- nvinfo : EIATTR_KPARAM_INFO
	.align		4
.L_47:
        /*0008*/ 	.byte	0x04, 0x17
        /*000a*/ 	.short	(.L_49 - .L_48)
.L_48:
        /*000c*/ 	.word	0x00000000
        /*0010*/ 	.short	0x0002
        /*0012*/ 	.short	0x0010
        /*0014*/ 	.byte	0x00, 0xf5, 0x21, 0x00


	//----- nvinfo : EIATTR_KPARAM_INFO
	.align		4
.L_49:
        /*0018*/ 	.byte	0x04, 0x17
        /*001a*/ 	.short	(.L_51 - .L_50)
.L_50:
        /*001c*/ 	.word	0x00000000
        /*0020*/ 	.short	0x0001
        /*0022*/ 	.short	0x0008
        /*0024*/ 	.byte	0x00, 0xf5, 0x21, 0x00


	//----- nvinfo : EIATTR_KPARAM_INFO
	.align		4
.L_51:
        /*0028*/ 	.byte	0x04, 0x17
        /*002a*/ 	.short	(.L_53 - .L_52)
.L_52:
        /*002c*/ 	.word	0x00000000
        /*0030*/ 	.short	0x0000
        /*0032*/ 	.short	0x0000
        /*0034*/ 	.byte	0x00, 0xf5, 0x21, 0x00


	//----- nvinfo : EIATTR_SPARSE_MMA_MASK
	.align		4
.L_53:
        /*0038*/ 	.byte	0x03, 0x50
        /*003a*/ 	.short	0x0000


	//----- nvinfo : EIATTR_MAXREG_COUNT
	.align		4
        /*003c*/ 	.byte	0x03, 0x1b
        /*003e*/ 	.short	0x00ff


	//----- nvinfo : EIATTR_MERCURY_ISA_VERSION
	.align		4
        /*0040*/ 	.byte	0x03, 0x5f
        /*0042*/ 	.short	0x0101


	//----- nvinfo : EIATTR_VRC_CTA_INIT_COUNT
	.align		4
        /*0044*/ 	.byte	0x02, 0x4a
	.zero		1
	.zero		1


	//----- nvinfo : EIATTR_EXIT_INSTR_OFFSETS
	.align		4
        /*0048*/ 	.byte	0x04, 0x1c
        /*004a*/ 	.short	(.L_55 - .L_54)


	//   ....[0]....
.L_54:
        /*004c*/ 	.word	0x00000060


	//   ....[1]....
        /*0050*/ 	.word	0x00000120


	//----- nvinfo : EIATTR_CBANK_PARAM_SIZE
	.align		4
.L_55:
        /*0054*/ 	.byte	0x03, 0x19
        /*0056*/ 	.short	0x0018


	//----- nvinfo : EIATTR_PARAM_CBANK
	.align		4
        /*0058*/ 	.byte	0x04, 0x0a
        /*005a*/ 	.short	(.L_57 - .L_56)
	.align		4
.L_56:
        /*005c*/ 	.word	index@(.nv.constant0._Z4sumaPfS_S_)
        /*0060*/ 	.short	0x0380
        /*0062*/ 	.short	0x0018


	//----- nvinfo : EIATTR_SW_WAR
	.align		4
.L_57:
        /*0064*/ 	.byte	0x04, 0x36
        /*0066*/ 	.short	(.L_59 - .L_58)
.L_58:
        /*0068*/ 	.word	0x00000008
.L_59:


//--------------------- .nv.callgraph             --------------------------
	.section	.nv.callgraph,"",@"SHT_CUDA_CALLGRAPH"
	.align	4
	.sectionentsize	8
	.align		4
        /*0000*/ 	.word	0x00000000
	.align		4
        /*0004*/ 	.word	0xffffffff
	.align		4
        /*0008*/ 	.word	0x00000000
	.align		4
        /*000c*/ 	.word	0xfffffffe
	.align		4
        /*0010*/ 	.word	0x00000000
	.align		4
        /*0014*/ 	.word	0xfffffffd
	.align		4
        /*0018*/ 	.word	0x00000000
	.align		4
        /*001c*/ 	.word	0xfffffffc


//--------------------- .text._Z14multiplicacionPfS_S_ --------------------------
	.section	.text._Z14multiplicacionPfS_S_,"ax",@progbits
	.align	128
        .global         _Z14multiplicacionPfS_S_
        .type           _Z14multiplicacionPfS_S_,@function
        .size           _Z14multiplicacionPfS_S_,(.L_x_3 - _Z14multiplicacionPfS_S_)
        .other          _Z14multiplicacionPfS_S_,@"STO_CUDA_ENTRY STV_DEFAULT"
_Z14multiplicacionPfS_S_:
.text._Z14multiplicacionPfS_S_:
[----:B------:R-:W-:Y:S01]  /*0000*/  LDC R1, c[0x0][0x37c] ;  /* 0x0000df00ff017b82 */ /* 0x000fe20000000800 */
[----:B------:R-:W0:Y:S01]  /*0010*/  S2R R9, SR_TID.X ;  /* 0x0000000000097919 */ /* 0x000e220000002100 */
[----:B------:R-:W0:Y:S01]  /*0020*/  LDCU UR4, c[0x0][0x360] ;  /* 0x00006c00ff0477ac */ /* 0x000e220008000800 */
[----:B------:R-:W0:Y:S02]  /*0030*/  S2R R0, SR_CTAID.X ;  /* 0x0000000000007919 */ /* 0x000e240000002500 */
[----:B0-----:R-:W-:-:S05]  /*0040*/  IMAD R9, R0, UR4, R9 ;  /* 0x0000000400097c24 */ /* 0x001fca000f8e0209 */
[----:B------:R-:W-:-:S13]  /*0050*/  ISETP.GT.AND P0, PT, R9, 0xf, PT ;  /* 0x0000000f0900780c */ /* 0x000fda0003f04270 */
[----:B------:R-:W-:Y:S05]  /*0060*/  @P0 EXIT ;  /* 0x000000000000094d */ /* 0x000fea0003800000 */
[----:B------:R-:W0:Y:S01]  /*0070*/  LDC.64 R2, c[0x0][0x380] ;  /* 0x0000e000ff027b82 */ /* 0x000e220000000a00 */
[----:B------:R-:W1:Y:S07]  /*0080*/  LDCU.64 UR4, c[0x0][0x358] ;  /* 0x00006b00ff0477ac */ /* 0x000e6e0008000a00 */
[----:B------:R-:W2:Y:S08]  /*0090*/  LDC.64 R4, c[0x0][0x388] ;  /* 0x0000e200ff047b82 */ /* 0x000eb00000000a00 */
[----:B------:R-:W3:Y:S01]  /*00a0*/  LDC.64 R6, c[0x0][0x390] ;  /* 0x0000e400ff067b82 */ /* 0x000ee20000000a00 */
[----:B0-----:R-:W-:-:S06]  /*00b0*/  IMAD.WIDE R2, R9, 0x4, R2 ;  /* 0x0000000409027825 */ /* 0x001fcc00078e0202 */
[----:B-1----:R-:W4:Y:S01]  /*00c0*/  LDG.E R2, desc[UR4][R2.64] ;  /* 0x0000000402027981 */ /* 0x002f22000c1e1900 */
[----:B--2---:R-:W-:-:S06]  /*00d0*/  IMAD.WIDE R4, R9, 0x4, R4 ;  /* 0x0000000409047825 */ /* 0x004fcc00078e0204 */
[----:B------:R-:W4:Y:S01]  /*00e0*/  LDG.E R5, desc[UR4][R4.64] ;  /* 0x0000000404057981 */ /* 0x000f22000c1e1900 */
[----:B---3--:R-:W-:-:S04]  /*00f0*/  IMAD.WIDE R6, R9, 0x4, R6 ;  /* 0x0000000409067825 */ /* 0x008fc800078e0206 */
[----:B----4-:R-:W-:-:S05]  /*0100*/  FMUL R9, R2, R5 ;  /* 0x0000000502097220 */ /* 0x010fca0000400000 */
[----:B------:R-:W-:Y:S01]  /*0110*/  STG.E desc[UR4][R6.64], R9 ;  /* 0x0000000906007986 */ /* 0x000fe2000c101904 */
[----:B------:R-:W-:Y:S05]  /*0120*/  EXIT ;  /* 0x000000000000794d */ /* 0x000fea0003800000 */
.L_x_0:
[----:B------:R-:W-:-:S00]  /*0130*/  BRA `(.L_x_0) ;  /* 0xfffffffc00fc7947 */ /* 0x000fc0000383ffff */
[----:B------:R-:W-:-:S00]  /*0140*/  NOP ;  /* 0x0000000000007918 */ /* 0x000fc00000000000 */
        /* <DEDUP_REMOVED lines=11> */
.L_x_3:


//--------------------- .text._Z5restaPfS_S_      --------------------------
	.section	.text._Z5restaPfS_S_,"ax",@progbits
	.align	128
        .global         _Z5restaPfS_S_
        .type           _Z5restaPfS_S_,@function
        .size           _Z5restaPfS_S_,(.L_x_4 - _Z5restaPfS_S_)
        .other          _Z5restaPfS_S_,@"STO_CUDA_ENTRY STV_DEFAULT"
_Z5restaPfS_S_:
.text._Z5restaPfS_S_:
        /* <DEDUP_REMOVED lines=16> */
[----:B----4-:R-:W-:-:S05]  /*0100*/  FADD R9, R2, -R5 ;  /* 0x8000000502097221 */ /* 0x010fca0000000000 */
[----:B------:R-:W-:Y:S01]  /*0110*/  STG.E desc[UR4][R6.64], R9 ;  /* 0x0000000906007986 */ /* 0x000fe2000c101904 */
[----:B------:R-:W-:Y:S05]  /*0120*/  EXIT ;  /* 0x000000000000794d */ /* 0x000fea0003800000 */
.L_x_1:
        /* <DEDUP_REMOVED lines=13> */
.L_x_4:


//--------------------- .text._Z4sumaPfS_S_       --------------------------
	.section	.text._Z4sumaPfS_S_,"ax",@progbits
	.align	128
        .global         _Z4sumaPfS_S_
        .type           _Z4sumaPfS_S_,@function
        .size           _Z4sumaPfS_S_,(.L_x_5 - _Z4sumaPfS_S_)
        .other          _Z4sumaPfS_S_,@"STO_CUDA_ENTRY STV_DEFAULT"
_Z4sumaPfS_S_:
.text._Z4sumaPfS_S_:
        /* <DEDUP_REMOVED lines=16> */
[----:B----4-:R-:W-:-:S05]  /*0100*/  FADD R9, R2, R5 ;  /* 0x0000000502097221 */ /* 0x010fca0000000000 */
[----:B------:R-:W-:Y:S01]  /*0110*/  STG.E desc[UR4][R6.64], R9 ;  /* 0x0000000906007986 */ /* 0x000fe2000c101904 */
[----:B------:R-:W-:Y:S05]  /*0120*/  EXIT ;  /* 0x000000000000794d */ /* 0x000fea0003800000 */
.L_x_2:
        /* <DEDUP_REMOVED lines=13> */
.L_x_5:


//--------------------- .nv.shared.reserved.0     --------------------------
	.section	.nv.shared.reserved.0,"aw",@nobits
	.weak		__nv_reservedSMEM_offset_0_alias
	.size		__nv_reservedSMEM_offset_0_alias, 0, 64
	.other		__nv_reservedSMEM_offset_0_alias,@"STO_CUDA_RESERVED_SHARED STV_DEFAULT"
__nv_reservedSMEM_offset_0_alias:
	.zero		0
	.zero		64


//--------------------- .nv.constant0._Z14multiplicacionPfS_S_ --------------------------
	.section	.nv.constant0._Z14multiplicacionPfS_S_,"a",@progbits
	.sectionflags	@""
	.align	4
.nv.constant0._Z14multiplicacionPfS_S_:
	.zero		920


//--------------------- .nv.constant0._Z5restaPfS_S_ --------------------------
	.section	.nv.constant0._Z5restaPfS_S_,"a",@progbits
	.sectionflags	@""
	.align	4
.nv.constant0._Z5restaPfS_S_:
	.zero		920


//--------------------- .nv.constant0._Z4sumaPfS_S_ --------------------------
	.section	.nv.constant0._Z4sumaPfS_S_,"a",@progbits
	.sectionflags	@""
	.align	4
.nv.constant0._Z4sumaPfS_S_:
	.zero		920


//--------------------- SYMBOLS --------------------------

	.type		.nv.reservedSmem.offset0,@object
	.size		.nv.reservedSmem.offset0,0x4
